	.headerflags	@"EF_CUDA_TEXMODE_UNIFIED EF_CUDA_64BIT_ADDRESS EF_CUDA_ACCELERATORS EF_CUDA_SM90 EF_CUDA_VIRTUAL_SM(EF_CUDA_SM90)"
	.elftype	@"ET_EXEC"


//--------------------- .nv.info                  --------------------------
	.section	.nv.info,"",@"SHT_CUDA_INFO"
	.align	4


	//----- nvinfo : EIATTR_REGCOUNT
	.align		4
        /*0000*/ 	.byte	0x04, 0x2f
        /*0002*/ 	.short	(.L_1 - .L_0)
	.align		4
.L_0:
        /*0004*/ 	.word	index@(triton_per_fused_add_mean_7)
        /*0008*/ 	.word	0x00000014


	//----- nvinfo : EIATTR_MIN_STACK_SIZE
	.align		4
.L_1:
        /*000c*/ 	.byte	0x04, 0x12
        /*000e*/ 	.short	(.L_3 - .L_2)
	.align		4
.L_2:
        /*0010*/ 	.word	index@(triton_per_fused_add_mean_7)
        /*0014*/ 	.word	0x00000000


	//----- nvinfo : EIATTR_FRAME_SIZE
	.align		4
.L_3:
        /*0018*/ 	.byte	0x04, 0x11
        /*001a*/ 	.short	(.L_5 - .L_4)
	.align		4
.L_4:
        /*001c*/ 	.word	index@(triton_per_fused_add_mean_7)
        /*0020*/ 	.word	0x00000000


	//----- nvinfo : EIATTR_MIN_STACK_SIZE
	.align		4
.L_5:
        /*0024*/ 	.byte	0x04, 0x12
        /*0026*/ 	.short	(.L_7 - .L_6)
	.align		4
.L_6:
        /*0028*/ 	.word	index@(triton_per_fused_add_mean_7)
        /*002c*/ 	.word	0x00000000
.L_7:


//--------------------- .nv.info.triton_per_fused_add_mean_7 --------------------------
	.section	.nv.info.triton_per_fused_add_mean_7,"",@"SHT_CUDA_INFO"
	.sectionflags	@""
	.align	4


	//----- nvinfo : EIATTR_CUDA_API_VERSION
	.align		4
        /*0000*/ 	.byte	0x04, 0x37
        /*0002*/ 	.short	(.L_9 - .L_8)
.L_8:
        /*0004*/ 	.word	0x0000007c


	//----- nvinfo : EIATTR_KPARAM_INFO
	.align		4
.L_9:
        /*0008*/ 	.byte	0x04, 0x17
        /*000a*/ 	.short	(.L_11 - .L_10)
.L_10:
        /*000c*/ 	.word	0x00000000
        /*0010*/ 	.short	0x0003
        /*0012*/ 	.short	0x0014
        /*0014*/ 	.byte	0x00, 0xf0, 0x11, 0x00


	//----- nvinfo : EIATTR_KPARAM_INFO
	.align		4
.L_11:
        /*0018*/ 	.byte	0x04, 0x17
        /*001a*/ 	.short	(.L_13 - .L_12)
.L_12:
        /*001c*/ 	.word	0x00000000
        /*0020*/ 	.short	0x0002
        /*0022*/ 	.short	0x0010
        /*0024*/ 	.byte	0x00, 0xf0, 0x11, 0x00


	//----- nvinfo : EIATTR_KPARAM_INFO
	.align		4
.L_13:
        /*0028*/ 	.byte	0x04, 0x17
        /*002a*/ 	.short	(.L_15 - .L_14)
.L_14:
        /*002c*/ 	.word	0x00000000
        /*0030*/ 	.short	0x0001
        /*0032*/ 	.short	0x0008
        /*0034*/ 	.byte	0x00, 0xf4, 0x21, 0x00


	//----- nvinfo : EIATTR_KPARAM_INFO
	.align		4
.L_15:
        /*0038*/ 	.byte	0x04, 0x17
        /*003a*/ 	.short	(.L_17 - .L_16)
.L_16:
        /*003c*/ 	.word	0x00000000
        /*0040*/ 	.short	0x0000
        /*0042*/ 	.short	0x0000
        /*0044*/ 	.byte	0x00, 0xf4, 0x21, 0x00


	//----- nvinfo : EIATTR_SPARSE_MMA_MASK
	.align		4
.L_17:
        /*0048*/ 	.byte	0x03, 0x50
        /*004a*/ 	.short	0x0000


	//----- nvinfo : EIATTR_MAXREG_COUNT
	.align		4
        /*004c*/ 	.byte	0x03, 0x1b
        /*004e*/ 	.short	0x00ff


	//----- nvinfo : EIATTR_COOP_GROUP_MASK_REGIDS
	.align		4
        /*0050*/ 	.byte	0x04, 0x29
        /*0052*/ 	.short	(.L_19 - .L_18)


	//   ....[0]....
.L_18:
        /*0054*/ 	.word	0xffffffff


	//   ....[1]....
        /*0058*/ 	.word	0xffffffff


	//   ....[2]....
        /*005c*/ 	.word	0xffffffff


	//   ....[3]....
        /*0060*/ 	.word	0xffffffff


	//   ....[4]....
        /*0064*/ 	.word	0xffffffff


	//   ....[5]....
        /*0068*/ 	.word	0xffffffff


	//   ....[6]....
        /*006c*/ 	.word	0xffffffff


	//   ....[7]....
        /*0070*/ 	.word	0xffffffff


	//----- nvinfo : EIATTR_COOP_GROUP_INSTR_OFFSETS
	.align		4
.L_19:
        /*0074*/ 	.byte	0x04, 0x28
        /*0076*/ 	.short	(.L_21 - .L_20)


	//   ....[0]....
.L_20:
        /*0078*/ 	.word	0x000002e0


	//   ....[1]....
        /*007c*/ 	.word	0x000002f0


	//   ....[2]....
        /*0080*/ 	.word	0x00000320


	//   ....[3]....
        /*0084*/ 	.word	0x00000330


	//   ....[4]....
        /*0088*/ 	.word	0x00000360


	//   ....[5]....
        /*008c*/ 	.word	0x00000370


	//   ....[6]....
        /*0090*/ 	.word	0x000003a0


	//   ....[7]....
        /*0094*/ 	.word	0x000003d0


	//----- nvinfo : EIATTR_EXIT_INSTR_OFFSETS
	.align		4
.L_21:
        /*0098*/ 	.byte	0x04, 0x1c
        /*009a*/ 	.short	(.L_23 - .L_22)


	//   ....[0]....
.L_22:
        /*009c*/ 	.word	0x000004a0


	//   ....[1]....
        /*00a0*/ 	.word	0x000004d0


	//----- nvinfo : EIATTR_REQNTID
	.align		4
.L_23:
        /*00a4*/ 	.byte	0x04, 0x10
        /*00a6*/ 	.short	(.L_25 - .L_24)
.L_24:
        /*00a8*/ 	.word	0x00000100
        /*00ac*/ 	.word	0x00000001
        /*00b0*/ 	.word	0x00000001


	//----- nvinfo : EIATTR_CBANK_PARAM_SIZE
	.align		4
.L_25:
        /*00b4*/ 	.byte	0x03, 0x19
        /*00b6*/ 	.short	0x0018


	//----- nvinfo : EIATTR_PARAM_CBANK
	.align		4
        /*00b8*/ 	.byte	0x04, 0x0a
        /*00ba*/ 	.short	(.L_27 - .L_26)
	.align		4
.L_26:
        /*00bc*/ 	.word	index@(.nv.constant0.triton_per_fused_add_mean_7)
        /*00c0*/ 	.short	0x0210
        /*00c2*/ 	.short	0x0018


	//----- nvinfo : EIATTR_SW_WAR
	.align		4
.L_27:
        /*00c4*/ 	.byte	0x04, 0x36
        /*00c6*/ 	.short	(.L_29 - .L_28)
.L_28:
        /*00c8*/ 	.word	0x00000008
.L_29:


//--------------------- .nv.callgraph             --------------------------
	.section	.nv.callgraph,"",@"SHT_CUDA_CALLGRAPH"
	.align	4
	.sectionentsize	8
	.align		4
        /*0000*/ 	.word	0x00000000
	.align		4
        /*0004*/ 	.word	0xffffffff
	.align		4
        /*0008*/ 	.word	0x00000000
	.align		4
        /*000c*/ 	.word	0xfffffffe
	.align		4
        /*0010*/ 	.word	0x00000000
	.align		4
        /*0014*/ 	.word	0xfffffffd
	.align		4
        /*0018*/ 	.word	0x00000000
	.align		4
        /*001c*/ 	.word	0xfffffffc


//--------------------- .text.triton_per_fused_add_mean_7 --------------------------
	.section	.text.triton_per_fused_add_mean_7,"ax",@progbits
	.sectionflags	@"SHF_BARRIERS=1"
	.align	128
        .global         triton_per_fused_add_mean_7
        .type           triton_per_fused_add_mean_7,@function
        .size           triton_per_fused_add_mean_7,(.L_x_1 - triton_per_fused_add_mean_7)
        .other          triton_per_fused_add_mean_7,@"STO_CUDA_ENTRY STV_DEFAULT"
triton_per_fused_add_mean_7:
.text.triton_per_fused_add_mean_7:
[----:B------:R-:W0:Y:S02]  /*0000*/  LDC R1, c[0x0][0x28] ;  /* 0x00000a00ff017b82 */ /* 0x000e240000000800 */
[----:B------:R-:W1:Y:S01]  /*0010*/  S2R R3, SR_TID.X ;  /* 0x0000000000037919 */ /* 0x000e620000002100 */
[----:B------:R-:W2:Y:S01]  /*0020*/  LDC.64 R16, c[0x0][0x218] ;  /* 0x00008600ff107b82 */ /* 0x000ea20000000a00 */
[----:B------:R-:W-:Y:S02]  /*0030*/  CS2R R6, SRZ ;  /* 0x0000000000067805 */ /* 0x000fe4000001ff00 */
[----:B------:R-:W-:Y:S01]  /*0040*/  CS2R R8, SRZ ;  /* 0x0000000000087805 */ /* 0x000fe2000001ff00 */
[----:B------:R-:W3:Y:S01]  /*0050*/  S2R R0, SR_CTAID.X ;  /* 0x0000000000007919 */ /* 0x000ee20000002500 */
[----:B------:R-:W-:Y:S01]  /*0060*/  CS2R R10, SRZ ;  /* 0x00000000000a7805 */ /* 0x000fe2000001ff00 */
[----:B------:R-:W-:Y:S01]  /*0070*/  ULDC.64 UR6, c[0x0][0x208] ;  /* 0x0000820000067ab9 */ /* 0x000fe20000000a00 */
[----:B-1----:R-:W-:Y:S01]  /*0080*/  SHF.R.U32.HI R13, RZ, 0x4, R3 ;  /* 0x00000004ff0d7819 */ /* 0x002fe20000011603 */
[----:B------:R-:W-:Y:S02]  /*0090*/  IMAD.SHL.U32 R2, R3, 0x4, RZ ;  /* 0x0000000403027824 */ /* 0x000fe400078e00ff */
[----:B---3--:R-:W-:Y:S01]  /*00a0*/  IMAD.SHL.U32 R0, R0, 0x20, RZ ;  /* 0x0000002000007824 */ /* 0x008fe200078e00ff */
[----:B------:R-:W-:-:S02]  /*00b0*/  SGXT.U32 R13, R13, 0x4 ;  /* 0x000000040d0d781a */ /* 0x000fc40000000000 */
[----:B------:R-:W-:Y:S02]  /*00c0*/  LOP3.LUT R5, R2, 0x3c, RZ, 0xc0, !PT ;  /* 0x0000003c02057812 */ /* 0x000fe400078ec0ff */
[----:B------:R-:W-:Y:S02]  /*00d0*/  LOP3.LUT R2, R0, R13, RZ, 0xfc, !PT ;  /* 0x0000000d00027212 */ /* 0x000fe400078efcff */
[----:B------:R-:W-:Y:S02]  /*00e0*/  LOP3.LUT R4, R0, 0x10, R13, 0xfe, !PT ;  /* 0x0000001000047812 */ /* 0x000fe400078efe0d */
[C---:B------:R-:W-:Y:S01]  /*00f0*/  ISETP.GE.AND P0, PT, R2.reuse, 0x800, PT ;  /* 0x000008000200780c */ /* 0x040fe20003f06270 */
[--C-:B------:R-:W-:Y:S01]  /*0100*/  IMAD R15, R2, 0x40, R5.reuse ;  /* 0x00000040020f7824 */ /* 0x100fe200078e0205 */
[C---:B------:R-:W-:Y:S01]  /*0110*/  ISETP.GE.AND P1, PT, R4.reuse, 0x800, PT ;  /* 0x000008000400780c */ /* 0x040fe20003f26270 */
[----:B------:R-:W-:Y:S02]  /*0120*/  IMAD R5, R4, 0x40, R5 ;  /* 0x0000004004057824 */ /* 0x000fe400078e0205 */
[----:B--2---:R-:W-:-:S04]  /*0130*/  IMAD.WIDE R14, R15, 0x4, R16 ;  /* 0x000000040f0e7825 */ /* 0x004fc800078e0210 */
[----:B------:R-:W-:Y:S01]  /*0140*/  IMAD.WIDE R16, R5, 0x4, R16 ;  /* 0x0000000405107825 */ /* 0x000fe200078e0210 */
[----:B------:R-:W-:-:S03]  /*0150*/  CS2R R4, SRZ ;  /* 0x0000000000047805 */ /* 0x000fc6000001ff00 */
[----:B------:R-:W2:Y:S04]  /*0160*/  @!P0 LDG.E.128 R8, desc[UR6][R14.64] ;  /* 0x000000060e088981 */ /* 0x000ea8000c1e1d00 */
[----:B------:R-:W3:Y:S01]  /*0170*/  @!P1 LDG.E.128 R4, desc[UR6][R16.64] ;  /* 0x0000000610049981 */ /* 0x000ee2000c1e1d00 */
[----:B------:R-:W1:Y:S01]  /*0180*/  S2UR UR5, SR_CgaCtaId ;  /* 0x00000000000579c3 */ /* 0x000e620000008800 */
[----:B------:R-:W-:Y:S02]  /*0190*/  UMOV UR4, 0x400 ;  /* 0x0000040000047882 */ /* 0x000fe40000000000 */
[----:B-1----:R-:W-:-:S06]  /*01a0*/  UPRMT UR4, UR5, 0x654, UR4 ;  /* 0x0000065405047896 */ /* 0x002fcc0008000004 */
[----:B------:R-:W-:Y:S02]  /*01b0*/  LEA R13, R13, UR4, 0x2 ;  /* 0x000000040d0d7c11 */ /* 0x000fe4000f8e10ff */
[----:B--2---:R-:W-:Y:S02]  /*01c0*/  SEL R2, R9, RZ, !P0 ;  /* 0x000000ff09027207 */ /* 0x004fe40004000000 */
[----:B---3--:R-:W-:-:S03]  /*01d0*/  SEL R5, R5, RZ, !P1 ;  /* 0x000000ff05057207 */ /* 0x008fc60004800000 */
[----:B------:R-:W-:Y:S01]  /*01e0*/  FMUL R2, R2, 0.015625 ;  /* 0x3c80000002027820 */ /* 0x000fe20000400000 */
[----:B------:R-:W-:Y:S02]  /*01f0*/  SEL R4, R4, RZ, !P1 ;  /* 0x000000ff04047207 */ /* 0x000fe40004800000 */
[----:B------:R-:W-:Y:S01]  /*0200*/  SEL R9, R8, RZ, !P0 ;  /* 0x000000ff08097207 */ /* 0x000fe20004000000 */
[----:B------:R-:W-:Y:S01]  /*0210*/  FMUL R5, R5, 0.015625 ;  /* 0x3c80000005057820 */ /* 0x000fe20000400000 */
[----:B------:R-:W-:Y:S02]  /*0220*/  SEL R6, R6, RZ, !P1 ;  /* 0x000000ff06067207 */ /* 0x000fe40004800000 */
[----:B------:R-:W-:Y:S01]  /*0230*/  SEL R17, R10, RZ, !P0 ;  /* 0x000000ff0a117207 */ /* 0x000fe20004000000 */
[----:B------:R-:W-:Y:S01]  /*0240*/  FFMA R5, R4, 0.015625, R5 ;  /* 0x3c80000004057823 */ /* 0x000fe20000000005 */
[----:B------:R-:W-:Y:S01]  /*0250*/  FFMA R2, R9, 0.015625, R2 ;  /* 0x3c80000009027823 */ /* 0x000fe20000000002 */
[----:B------:R-:W-:-:S02]  /*0260*/  SEL R7, R7, RZ, !P1 ;  /* 0x000000ff07077207 */ /* 0x000fc40004800000 */
[----:B------:R-:W-:Y:S01]  /*0270*/  SEL R11, R11, RZ, !P0 ;  /* 0x000000ff0b0b7207 */ /* 0x000fe20004000000 */
[----:B------:R-:W-:Y:S01]  /*0280*/  FFMA R6, R6, 0.015625, R5 ;  /* 0x3c80000006067823 */ /* 0x000fe20000000005 */
[----:B------:R-:W-:-:S03]  /*0290*/  FFMA R2, R17, 0.015625, R2 ;  /* 0x3c80000011027823 */ /* 0x000fc60000000002 */
[----:B------:R-:W-:Y:S01]  /*02a0*/  FFMA R6, R7, 0.015625, R6 ;  /* 0x3c80000007067823 */ /* 0x000fe20000000006 */
[----:B------:R-:W-:-:S04]  /*02b0*/  FFMA R2, R11, 0.015625, R2 ;  /* 0x3c8000000b027823 */ /* 0x000fc80000000002 */
[----:B------:R-:W-:Y:S02]  /*02c0*/  FSEL R6, R6, RZ, !P1 ;  /* 0x000000ff06067208 */ /* 0x000fe40004800000 */
[----:B------:R-:W-:-:S03]  /*02d0*/  FSEL R2, R2, RZ, !P0 ;  /* 0x000000ff02027208 */ /* 0x000fc60004000000 */
[----:B------:R-:W1:Y:S04]  /*02e0*/  SHFL.BFLY PT, R7, R6, 0x8, 0x1f ;  /* 0x0d001f0006077f89 */ /* 0x000e6800000e0000 */
[----:B------:R-:W2:Y:S01]  /*02f0*/  SHFL.BFLY PT, R5, R2, 0x8, 0x1f ;  /* 0x0d001f0002057f89 */ /* 0x000ea200000e0000 */
[----:B-1----:R-:W-:Y:S01]  /*0300*/  FADD R8, R6, R7 ;  /* 0x0000000706087221 */ /* 0x002fe20000000000 */
[----:B--2---:R-:W-:-:S04]  /*0310*/  FADD R5, R2, R5 ;  /* 0x0000000502057221 */ /* 0x004fc80000000000 */
        /* <DEDUP_REMOVED lines=8> */
[----:B------:R-:W1:Y:S01]  /*03a0*/  SHFL.BFLY PT, R11, R10, 0x1, 0x1f ;  /* 0x0c201f000a0b7f89 */ /* 0x000e6200000e0000 */
[----:B------:R-:W-:Y:S01]  /*03b0*/  LOP3.LUT R2, R3, 0x1f, RZ, 0xc0, !PT ;  /* 0x0000001f03027812 */ /* 0x000fe200078ec0ff */
[----:B------:R-:W2:Y:S02]  /*03c0*/  LDC.64 R4, c[0x0][0x210] ;  /* 0x00008400ff047b82 */ /* 0x000ea40000000a00 */
[----:B------:R-:W3:Y:S01]  /*03d0*/  SHFL.BFLY PT, R6, R7, 0x1, 0x1f ;  /* 0x0c201f0007067f89 */ /* 0x000ee200000e0000 */
[----:B-1----:R-:W-:Y:S01]  /*03e0*/  FADD R11, R10, R11 ;  /* 0x0000000b0a0b7221 */ /* 0x002fe20000000000 */
[----:B---3--:R-:W-:-:S04]  /*03f0*/  FADD R6, R7, R6 ;  /* 0x0000000607067221 */ /* 0x008fc80000000000 */
[----:B------:R1:W-:Y:S04]  /*0400*/  STS [R13+0x40], R11 ;  /* 0x0000400b0d007388 */ /* 0x0003e80000000800 */
[----:B------:R1:W-:Y:S01]  /*0410*/  STS [R13], R6 ;  /* 0x000000060d007388 */ /* 0x0003e20000000800 */
[----:B------:R-:W-:Y:S01]  /*0420*/  LEA R8, R2, UR4, 0x2 ;  /* 0x0000000402087c11 */ /* 0x000fe2000f8e10ff */
[----:B------:R-:W-:Y:S01]  /*0430*/  BAR.SYNC.DEFER_BLOCKING 0x0 ;  /* 0x0000000000007b1d */ /* 0x000fe20000010000 */
[----:B------:R-:W-:Y:S02]  /*0440*/  LOP3.LUT P0, RZ, R3, 0xe0, RZ, 0xc0, !PT ;  /* 0x000000e003ff7812 */ /* 0x000fe4000780c0ff */
[----:B------:R-:W-:-:S04]  /*0450*/  LOP3.LUT R3, R0, 0x1f, R3, 0xf8, !PT ;  /* 0x0000001f00037812 */ /* 0x000fc800078ef803 */
[C---:B------:R-:W-:Y:S01]  /*0460*/  ISETP.LT.AND P0, PT, R3.reuse, 0x800, !P0 ;  /* 0x000008000300780c */ /* 0x040fe20004701270 */
[----:B------:R-:W3:Y:S01]  /*0470*/  LDS R8, [R8] ;  /* 0x0000000008087984 */ /* 0x000ee20000000800 */
[----:B--2---:R-:W-:Y:S01]  /*0480*/  IMAD.WIDE R2, R3, 0x4, R4 ;  /* 0x0000000403027825 */ /* 0x004fe200078e0204 */
[----:B------:R-:W-:Y:S10]  /*0490*/  BAR.SYNC.DEFER_BLOCKING 0x0 ;  /* 0x0000000000007b1d */ /* 0x000ff40000010000 */
[----:B-1----:R-:W-:Y:S05]  /*04a0*/  @!P0 EXIT ;  /* 0x000000000000894d */ /* 0x002fea0003800000 */
[----:B---3--:R-:W-:-:S05]  /*04b0*/  FMUL R5, R8, 0.015625 ;  /* 0x3c80000008057820 */ /* 0x008fca0000400000 */
[----:B------:R-:W-:Y:S01]  /*04c0*/  STG.E desc[UR6][R2.64], R5 ;  /* 0x0000000502007986 */ /* 0x000fe2000c101906 */
[----:B------:R-:W-:Y:S05]  /*04d0*/  EXIT ;  /* 0x000000000000794d */ /* 0x000fea0003800000 */
.L_x_0:
[----:B------:R-:W-:-:S00]  /*04e0*/  BRA `(.L_x_0) ;  /* 0xfffffffc00fc7947 */ /* 0x000fc0000383ffff */
[----:B------:R-:W-:-:S00]  /*04f0*/  NOP ;  /* 0x0000000000007918 */ /* 0x000fc00000000000 */
        /* <DEDUP_REMOVED lines=8> */
.L_x_1:


//--------------------- .nv.shared.triton_per_fused_add_mean_7 --------------------------
	.section	.nv.shared.triton_per_fused_add_mean_7,"aw",@nobits
	.sectionflags	@""
	.align	16
	.zero		1024


//--------------------- .nv.constant0.triton_per_fused_add_mean_7 --------------------------
	.section	.nv.constant0.triton_per_fused_add_mean_7,"a",@progbits
	.sectionflags	@""
	.align	4
.nv.constant0.triton_per_fused_add_mean_7:
	.zero		552
